	.headerflags	@"EF_CUDA_TEXMODE_UNIFIED EF_CUDA_64BIT_ADDRESS EF_CUDA_ACCELERATORS EF_CUDA_SM90 EF_CUDA_VIRTUAL_SM(EF_CUDA_SM90)"
	.elftype	@"ET_EXEC"


//--------------------- .nv.info                  --------------------------
	.section	.nv.info,"",@"SHT_CUDA_INFO"
	.align	4


	//----- nvinfo : EIATTR_REGCOUNT
	.align		4
        /*0000*/ 	.byte	0x04, 0x2f
        /*0002*/ 	.short	(.L_3 - .L_2)
	.align		4
.L_2:
        /*0004*/ 	.word	index@(triton_poi_fused__native_batch_norm_legit_no_training_relu_0)
        /*0008*/ 	.word	0x0000001e


	//----- nvinfo : EIATTR_MIN_STACK_SIZE
	.align		4
.L_3:
        /*000c*/ 	.byte	0x04, 0x12
        /*000e*/ 	.short	(.L_5 - .L_4)
	.align		4
.L_4:
        /*0010*/ 	.word	index@(triton_poi_fused__native_batch_norm_legit_no_training_relu_0)
        /*0014*/ 	.word	0x00000000


	//----- nvinfo : EIATTR_FRAME_SIZE
	.align		4
.L_5:
        /*0018*/ 	.byte	0x04, 0x11
        /*001a*/ 	.short	(.L_7 - .L_6)
	.align		4
.L_6:
        /*001c*/ 	.word	index@(triton_poi_fused__native_batch_norm_legit_no_training_relu_0)
        /*0020*/ 	.word	0x00000000


	//----- nvinfo : EIATTR_MIN_STACK_SIZE
	.align		4
.L_7:
        /*0024*/ 	.byte	0x04, 0x12
        /*0026*/ 	.short	(.L_9 - .L_8)
	.align		4
.L_8:
        /*0028*/ 	.word	index@(triton_poi_fused__native_batch_norm_legit_no_training_relu_0)
        /*002c*/ 	.word	0x00000000
.L_9:


//--------------------- .nv.info.triton_poi_fused__native_batch_norm_legit_no_training_relu_0 --------------------------
	.section	.nv.info.triton_poi_fused__native_batch_norm_legit_no_training_relu_0,"",@"SHT_CUDA_INFO"
	.sectionflags	@""
	.align	4


	//----- nvinfo : EIATTR_CUDA_API_VERSION
	.align		4
        /*0000*/ 	.byte	0x04, 0x37
        /*0002*/ 	.short	(.L_11 - .L_10)
.L_10:
        /*0004*/ 	.word	0x0000007c


	//----- nvinfo : EIATTR_KPARAM_INFO
	.align		4
.L_11:
        /*0008*/ 	.byte	0x04, 0x17
        /*000a*/ 	.short	(.L_13 - .L_12)
.L_12:
        /*000c*/ 	.word	0x00000000
        /*0010*/ 	.short	0x0006
        /*0012*/ 	.short	0x0030
        /*0014*/ 	.byte	0x00, 0xf0, 0x11, 0x00


	//----- nvinfo : EIATTR_KPARAM_INFO
	.align		4
.L_13:
        /*0018*/ 	.byte	0x04, 0x17
        /*001a*/ 	.short	(.L_15 - .L_14)
.L_14:
        /*001c*/ 	.word	0x00000000
        /*0020*/ 	.short	0x0005
        /*0022*/ 	.short	0x0028
        /*0024*/ 	.byte	0x00, 0xf4, 0x21, 0x00


	//----- nvinfo : EIATTR_KPARAM_INFO
	.align		4
.L_15:
        /*0028*/ 	.byte	0x04, 0x17
        /*002a*/ 	.short	(.L_17 - .L_16)
.L_16:
        /*002c*/ 	.word	0x00000000
        /*0030*/ 	.short	0x0004
        /*0032*/ 	.short	0x0020
        /*0034*/ 	.byte	0x00, 0xf4, 0x21, 0x00


	//----- nvinfo : EIATTR_KPARAM_INFO
	.align		4
.L_17:
        /*0038*/ 	.byte	0x04, 0x17
        /*003a*/ 	.short	(.L_19 - .L_18)
.L_18:
        /*003c*/ 	.word	0x00000000
        /*0040*/ 	.short	0x0003
        /*0042*/ 	.short	0x0018
        /*0044*/ 	.byte	0x00, 0xf4, 0x21, 0x00


	//----- nvinfo : EIATTR_KPARAM_INFO
	.align		4
.L_19:
        /*0048*/ 	.byte	0x04, 0x17
        /*004a*/ 	.short	(.L_21 - .L_20)
.L_20:
        /*004c*/ 	.word	0x00000000
        /*0050*/ 	.short	0x0002
        /*0052*/ 	.short	0x0010
        /*0054*/ 	.byte	0x00, 0xf4, 0x21, 0x00


	//----- nvinfo : EIATTR_KPARAM_INFO
	.align		4
.L_21:
        /*0058*/ 	.byte	0x04, 0x17
        /*005a*/ 	.short	(.L_23 - .L_22)
.L_22:
        /*005c*/ 	.word	0x00000000
        /*0060*/ 	.short	0x0001
        /*0062*/ 	.short	0x0008
        /*0064*/ 	.byte	0x00, 0xf4, 0x21, 0x00


	//----- nvinfo : EIATTR_KPARAM_INFO
	.align		4
.L_23:
        /*0068*/ 	.byte	0x04, 0x17
        /*006a*/ 	.short	(.L_25 - .L_24)
.L_24:
        /*006c*/ 	.word	0x00000000
        /*0070*/ 	.short	0x0000
        /*0072*/ 	.short	0x0000
        /*0074*/ 	.byte	0x00, 0xf4, 0x21, 0x00


	//----- nvinfo : EIATTR_SPARSE_MMA_MASK
	.align		4
.L_25:
        /*0078*/ 	.byte	0x03, 0x50
        /*007a*/ 	.short	0x0000


	//----- nvinfo : EIATTR_MAXREG_COUNT
	.align		4
        /*007c*/ 	.byte	0x03, 0x1b
        /*007e*/ 	.short	0x00ff


	//----- nvinfo : EIATTR_EXIT_INSTR_OFFSETS
	.align		4
        /*0080*/ 	.byte	0x04, 0x1c
        /*0082*/ 	.short	(.L_27 - .L_26)


	//   ....[0]....
.L_26:
        /*0084*/ 	.word	0x00000560


	//   ....[1]....
        /*0088*/ 	.word	0x00000580


	//----- nvinfo : EIATTR_REQNTID
	.align		4
.L_27:
        /*008c*/ 	.byte	0x04, 0x10
        /*008e*/ 	.short	(.L_29 - .L_28)
.L_28:
        /*0090*/ 	.word	0x00000080
        /*0094*/ 	.word	0x00000001
        /*0098*/ 	.word	0x00000001


	//----- nvinfo : EIATTR_CBANK_PARAM_SIZE
	.align		4
.L_29:
        /*009c*/ 	.byte	0x03, 0x19
        /*009e*/ 	.short	0x0034


	//----- nvinfo : EIATTR_PARAM_CBANK
	.align		4
        /*00a0*/ 	.byte	0x04, 0x0a
        /*00a2*/ 	.short	(.L_31 - .L_30)
	.align		4
.L_30:
        /*00a4*/ 	.word	index@(.nv.constant0.triton_poi_fused__native_batch_norm_legit_no_training_relu_0)
        /*00a8*/ 	.short	0x0210
        /*00aa*/ 	.short	0x0034


	//----- nvinfo : EIATTR_SW_WAR
	.align		4
.L_31:
        /*00ac*/ 	.byte	0x04, 0x36
        /*00ae*/ 	.short	(.L_33 - .L_32)
.L_32:
        /*00b0*/ 	.word	0x00000008
.L_33:


//--------------------- .nv.callgraph             --------------------------
	.section	.nv.callgraph,"",@"SHT_CUDA_CALLGRAPH"
	.align	4
	.sectionentsize	8
	.align		4
        /*0000*/ 	.word	0x00000000
	.align		4
        /*0004*/ 	.word	0xffffffff
	.align		4
        /*0008*/ 	.word	0x00000000
	.align		4
        /*000c*/ 	.word	0xfffffffe
	.align		4
        /*0010*/ 	.word	0x00000000
	.align		4
        /*0014*/ 	.word	0xfffffffd
	.align		4
        /*0018*/ 	.word	0x00000000
	.align		4
        /*001c*/ 	.word	0xfffffffc


//--------------------- .nv.constant4             --------------------------
	.section	.nv.constant4,"a",@progbits
	.align	8
	.align		8
.nv.constant4:
        /*0000*/ 	.dword	_$_str
	.align		8
        /*0008*/ 	.dword	_$_str_$_2


//--------------------- .text.triton_poi_fused__native_batch_norm_legit_no_training_relu_0 --------------------------
	.section	.text.triton_poi_fused__native_batch_norm_legit_no_training_relu_0,"ax",@progbits
	.align	128
        .global         triton_poi_fused__native_batch_norm_legit_no_training_relu_0
        .type           triton_poi_fused__native_batch_norm_legit_no_training_relu_0,@function
        .size           triton_poi_fused__native_batch_norm_legit_no_training_relu_0,(.L_x_1 - triton_poi_fused__native_batch_norm_legit_no_training_relu_0)
        .other          triton_poi_fused__native_batch_norm_legit_no_training_relu_0,@"STO_CUDA_ENTRY STV_DEFAULT"
triton_poi_fused__native_batch_norm_legit_no_training_relu_0:
.text.triton_poi_fused__native_batch_norm_legit_no_training_relu_0:
[----:B------:R-:W0:Y:S01]  /*0000*/  LDC R1, c[0x0][0x28] ;  /* 0x00000a00ff017b82 */ /* 0x000e220000000800 */
[----:B------:R-:W1:Y:S07]  /*0010*/  S2R R0, SR_TID.X ;  /* 0x0000000000007919 */ /* 0x000e6e0000002100 */
[----:B------:R-:W2:Y:S01]  /*0020*/  LDC.64 R2, c[0x0][0x220] ;  /* 0x00008800ff027b82 */ /* 0x000ea20000000a00 */
[----:B------:R-:W-:Y:S01]  /*0030*/  CS2R R16, SRZ ;  /* 0x0000000000107805 */ /* 0x000fe2000001ff00 */
[----:B------:R-:W-:Y:S01]  /*0040*/  ULDC.64 UR4, c[0x0][0x208] ;  /* 0x0000820000047ab9 */ /* 0x000fe20000000a00 */
[----:B------:R-:W3:Y:S05]  /*0050*/  S2R R15, SR_CTAID.X ;  /* 0x00000000000f7919 */ /* 0x000eea0000002500 */
[----:B------:R-:W4:Y:S08]  /*0060*/  LDC.64 R12, c[0x0][0x218] ;  /* 0x00008600ff0c7b82 */ /* 0x000f300000000a00 */
[----:B------:R-:W5:Y:S01]  /*0070*/  LDC.64 R8, c[0x0][0x210] ;  /* 0x00008400ff087b82 */ /* 0x000f620000000a00 */
[----:B-1----:R-:W-:-:S04]  /*0080*/  SHF.L.U32 R0, R0, 0x1, RZ ;  /* 0x0000000100007819 */ /* 0x002fc800000006ff */
[----:B------:R-:W-:-:S04]  /*0090*/  LOP3.LUT R0, R0, 0xfe, RZ, 0xc0, !PT ;  /* 0x000000fe00007812 */ /* 0x000fc800078ec0ff */
[----:B---3--:R-:W-:-:S04]  /*00a0*/  LEA R15, R15, R0, 0x8 ;  /* 0x000000000f0f7211 */ /* 0x008fc800078e40ff */
[----:B------:R-:W-:Y:S01]  /*00b0*/  IADD3 R0, R15, 0x1, RZ ;  /* 0x000000010f007810 */ /* 0x000fe20007ffe0ff */
[C---:B------:R-:W-:Y:S01]  /*00c0*/  IMAD.HI R19, R15.reuse, 0x59e60383, RZ ;  /* 0x59e603830f137827 */ /* 0x040fe200078e02ff */
[----:B------:R-:W-:-:S03]  /*00d0*/  ISETP.GE.AND P0, PT, R15, 0x2d90, PT ;  /* 0x00002d900f00780c */ /* 0x000fc60003f06270 */
[----:B------:R-:W-:Y:S01]  /*00e0*/  IMAD.HI R0, R0, 0x59e60383, RZ ;  /* 0x59e6038300007827 */ /* 0x000fe200078e02ff */
[----:B------:R-:W-:-:S04]  /*00f0*/  SHF.R.U32.HI R14, RZ, 0x1f, R19 ;  /* 0x0000001fff0e7819 */ /* 0x000fc80000011613 */
[----:B------:R-:W-:Y:S02]  /*0100*/  SHF.R.U32.HI R5, RZ, 0x1f, R0 ;  /* 0x0000001fff057819 */ /* 0x000fe40000011600 */
[----:B------:R-:W-:Y:S02]  /*0110*/  LEA.HI.SX32 R23, R19, R14, 0x18 ;  /* 0x0000000e13177211 */ /* 0x000fe400078fc2ff */
[----:B------:R-:W-:Y:S02]  /*0120*/  LEA.HI.SX32 R5, R0, R5, 0x18 ;  /* 0x0000000500057211 */ /* 0x000fe400078fc2ff */
[----:B------:R-:W-:Y:S02]  /*0130*/  LEA.HI R4, R23, R23, RZ, 0x2 ;  /* 0x0000001717047211 */ /* 0x000fe400078f10ff */
[----:B------:R-:W-:Y:S02]  /*0140*/  LEA.HI R0, R5, R5, RZ, 0x2 ;  /* 0x0000000505007211 */ /* 0x000fe400078f10ff */
[----:B------:R-:W-:-:S02]  /*0150*/  LOP3.LUT R4, R4, 0xfffffffc, RZ, 0xc0, !PT ;  /* 0xfffffffc04047812 */ /* 0x000fc400078ec0ff */
[----:B------:R-:W-:Y:S02]  /*0160*/  LOP3.LUT R0, R0, 0xfffffffc, RZ, 0xc0, !PT ;  /* 0xfffffffc00007812 */ /* 0x000fe400078ec0ff */
[----:B------:R-:W-:Y:S02]  /*0170*/  IADD3 R23, R23, -R4, RZ ;  /* 0x8000000417177210 */ /* 0x000fe40007ffe0ff */
[----:B------:R-:W-:Y:S01]  /*0180*/  IADD3 R21, R5, -R0, RZ ;  /* 0x8000000005157210 */ /* 0x000fe20007ffe0ff */
[----:B------:R-:W-:Y:S01]  /*0190*/  HFMA2.MMA R0, -RZ, RZ, 0, 0 ;  /* 0x00000000ff007435 */ /* 0x000fe200000001ff */
[----:B------:R-:W1:Y:S01]  /*01a0*/  LDC.64 R4, c[0x0][0x228] ;  /* 0x00008a00ff047b82 */ /* 0x000e620000000a00 */
[----:B--2---:R-:W-:-:S04]  /*01b0*/  IMAD.WIDE R10, R23, 0x4, R2 ;  /* 0x00000004170a7825 */ /* 0x004fc800078e0202 */
[----:B------:R-:W-:Y:S01]  /*01c0*/  IMAD.WIDE R24, R21, 0x4, R2 ;  /* 0x0000000415187825 */ /* 0x000fe200078e0202 */
[----:B------:R4:W2:Y:S02]  /*01d0*/  @!P0 LDG.E.EL R16, desc[UR4][R10.64] ;  /* 0x000000040a108981 */ /* 0x0008a4000c2e1900 */
[----:B------:R-:W3:Y:S02]  /*01e0*/  LDC.64 R2, c[0x0][0x230] ;  /* 0x00008c00ff027b82 */ /* 0x000ee40000000a00 */
[----:B------:R5:W2:Y:S01]  /*01f0*/  @!P0 LDG.E.EL R0, desc[UR4][R24.64] ;  /* 0x0000000418008981 */ /* 0x000aa2000c2e1900 */
[----:B------:R-:W-:Y:S02]  /*0200*/  MOV R18, RZ ;  /* 0x000000ff00127202 */ /* 0x000fe40000000f00 */
[----:B------:R-:W-:Y:S01]  /*0210*/  CS2R R6, SRZ ;  /* 0x0000000000067805 */ /* 0x000fe2000001ff00 */
[----:B----4-:R-:W-:-:S04]  /*0220*/  IMAD.WIDE R10, R23, 0x4, R12 ;  /* 0x00000004170a7825 */ /* 0x010fc800078e020c */
[----:B------:R-:W-:Y:S01]  /*0230*/  IMAD.WIDE R12, R21, 0x4, R12 ;  /* 0x00000004150c7825 */ /* 0x000fe200078e020c */
[----:B------:R-:W4:Y:S03]  /*0240*/  @!P0 LDG.E.EL R17, desc[UR4][R10.64] ;  /* 0x000000040a118981 */ /* 0x000f26000c2e1900 */
[----:B-----5:R-:W-:Y:S01]  /*0250*/  IMAD.WIDE R24, R15, 0x4, R8 ;  /* 0x000000040f187825 */ /* 0x020fe200078e0208 */
[----:B------:R-:W5:Y:S03]  /*0260*/  @!P0 LDG.E.EL R18, desc[UR4][R12.64] ;  /* 0x000000040c128981 */ /* 0x000f66000c2e1900 */
[----:B-1----:R-:W-:Y:S01]  /*0270*/  IMAD.WIDE R8, R23, 0x4, R4 ;  /* 0x0000000417087825 */ /* 0x002fe200078e0204 */
[----:B------:R-:W4:Y:S01]  /*0280*/  @!P0 LDG.E.64 R6, desc[UR4][R24.64] ;  /* 0x0000000418068981 */ /* 0x000f22000c1e1b00 */
[----:B------:R-:W-:-:S02]  /*0290*/  CS2R R26, SRZ ;  /* 0x00000000001a7805 */ /* 0x000fc4000001ff00 */
[----:B---3--:R-:W-:-:S04]  /*02a0*/  IMAD.WIDE R22, R23, 0x4, R2 ;  /* 0x0000000417167825 */ /* 0x008fc800078e0202 */
[C---:B------:R-:W-:Y:S01]  /*02b0*/  IMAD.WIDE R4, R21.reuse, 0x4, R4 ;  /* 0x0000000415047825 */ /* 0x040fe200078e0204 */
[----:B------:R-:W3:Y:S03]  /*02c0*/  @!P0 LDG.E.EL R26, desc[UR4][R8.64] ;  /* 0x00000004081a8981 */ /* 0x000ee6000c2e1900 */
[----:B------:R-:W-:Y:S01]  /*02d0*/  IMAD.WIDE R2, R21, 0x4, R2 ;  /* 0x0000000415027825 */ /* 0x000fe200078e0202 */
[----:B------:R-:W-:Y:S01]  /*02e0*/  CS2R R20, SRZ ;  /* 0x0000000000147805 */ /* 0x000fe2000001ff00 */
[----:B------:R1:W3:Y:S05]  /*02f0*/  @!P0 LDG.E.EL R27, desc[UR4][R4.64] ;  /* 0x00000004041b8981 */ /* 0x0002ea000c2e1900 */
[----:B------:R-:W3:Y:S04]  /*0300*/  @!P0 LDG.E.EL R21, desc[UR4][R22.64] ;  /* 0x0000000416158981 */ /* 0x000ee8000c2e1900 */
[----:B------:R1:W3:Y:S02]  /*0310*/  @!P0 LDG.E.EL R20, desc[UR4][R2.64] ;  /* 0x0000000402148981 */ /* 0x0002e4000c2e1900 */
[----:B-1----:R-:W-:Y:S01]  /*0320*/  HFMA2.MMA R4, -RZ, RZ, 1.625, 0 ;  /* 0x3e800000ff047435 */ /* 0x002fe200000001ff */
[----:B0-----:R-:W0:Y:S01]  /*0330*/  LDC.64 R2, c[0x0][0x238] ;  /* 0x00008e00ff027b82 */ /* 0x001e220000000a00 */
[----:B------:R-:W-:-:S05]  /*0340*/  LEA.HI.SX32 R14, R19, R14, 0x16 ;  /* 0x0000000e130e7211 */ /* 0x000fca00078fb2ff */
[----:B------:R-:W-:-:S04]  /*0350*/  IMAD R15, R14, -0xb64, R15 ;  /* 0xfffff49c0e0f7824 */ /* 0x000fc800078e020f */
[----:B------:R-:W-:-:S04]  /*0360*/  IMAD R15, R14, 0xb80, R15 ;  /* 0x00000b800e0f7824 */ /* 0x000fc800078e020f */
[----:B0-----:R-:W-:-:S04]  /*0370*/  IMAD.WIDE R2, R15, 0x4, R2 ;  /* 0x000000040f027825 */ /* 0x001fc800078e0202 */
[----:B--2---:R-:W-:Y:S01]  /*0380*/  FADD R16, R16, 9.9999997473787516356e-06 ;  /* 0x3727c5ac10107421 */ /* 0x004fe20000000000 */
[----:B------:R-:W-:-:S03]  /*0390*/  FADD R0, R0, 9.9999997473787516356e-06 ;  /* 0x3727c5ac00007421 */ /* 0x000fc60000000000 */
[----:B------:R-:W0:Y:S08]  /*03a0*/  MUFU.SQRT R10, R16 ;  /* 0x00000010000a7308 */ /* 0x000e300000002000 */
[----:B------:R-:W1:Y:S01]  /*03b0*/  MUFU.SQRT R11, R0 ;  /* 0x00000000000b7308 */ /* 0x000e620000002000 */
[C---:B0-----:R-:W-:Y:S02]  /*03c0*/  FSETP.GT.AND P1, PT, R10.reuse, 8.50705917302346158658e+37, PT ;  /* 0x7e8000000a00780b */ /* 0x041fe40003f24000 */
[----:B------:R-:W-:-:S02]  /*03d0*/  FSETP.GEU.AND P3, PT, R10, 1.175494350822287508e-38, PT ;  /* 0x008000000a00780b */ /* 0x000fc40003f6e000 */
[C---:B-1----:R-:W-:Y:S02]  /*03e0*/  FSETP.GT.AND P2, PT, R11.reuse, 8.50705917302346158658e+37, PT ;  /* 0x7e8000000b00780b */ /* 0x042fe40003f44000 */
[----:B------:R-:W-:-:S07]  /*03f0*/  FSETP.GEU.AND P4, PT, R11, 1.175494350822287508e-38, PT ;  /* 0x008000000b00780b */ /* 0x000fce0003f8e000 */
[----:B------:R-:W-:-:S04]  /*0400*/  @P1 FMUL R10, R10, 0.25 ;  /* 0x3e8000000a0a1820 */ /* 0x000fc80000400000 */
[----:B------:R-:W-:Y:S01]  /*0410*/  @!P3 FMUL R10, R10, 16777216 ;  /* 0x4b8000000a0ab820 */ /* 0x000fe20000400000 */
[----:B------:R-:W-:-:S04]  /*0420*/  @P2 FMUL R11, R11, 0.25 ;  /* 0x3e8000000b0b2820 */ /* 0x000fc80000400000 */
[----:B------:R-:W-:Y:S01]  /*0430*/  @!P4 FMUL R11, R11, 16777216 ;  /* 0x4b8000000b0bc820 */ /* 0x000fe20000400000 */
[----:B------:R-:W0:Y:S01]  /*0440*/  MUFU.RCP R10, R10 ;  /* 0x0000000a000a7308 */ /* 0x000e220000001000 */
[----:B------:R-:W-:-:S07]  /*0450*/  FSEL R5, R4, 1, P1 ;  /* 0x3f80000004057808 */ /* 0x000fce0000800000 */
[----:B------:R-:W1:Y:S01]  /*0460*/  MUFU.RCP R11, R11 ;  /* 0x0000000b000b7308 */ /* 0x000e620000001000 */
[----:B------:R-:W-:Y:S01]  /*0470*/  FSEL R0, R4, 1, P2 ;  /* 0x3f80000004007808 */ /* 0x000fe20001000000 */
[----:B------:R-:W-:-:S04]  /*0480*/  @!P3 FMUL R5, R5, 16777216 ;  /* 0x4b8000000505b820 */ /* 0x000fc80000400000 */
[----:B------:R-:W-:Y:S01]  /*0490*/  @!P4 FMUL R0, R0, 16777216 ;  /* 0x4b8000000000c820 */ /* 0x000fe20000400000 */
[----:B----4-:R-:W-:Y:S01]  /*04a0*/  FADD R6, -R17, R6 ;  /* 0x0000000611067221 */ /* 0x010fe20000000100 */
[----:B0-----:R-:W-:Y:S01]  /*04b0*/  FMUL R5, R10, R5 ;  /* 0x000000050a057220 */ /* 0x001fe20000400000 */
[----:B-----5:R-:W-:Y:S01]  /*04c0*/  FADD R7, -R18, R7 ;  /* 0x0000000712077221 */ /* 0x020fe20000000100 */
[----:B-1----:R-:W-:Y:S02]  /*04d0*/  FMUL R0, R11, R0 ;  /* 0x000000000b007220 */ /* 0x002fe40000400000 */
[----:B------:R-:W-:Y:S02]  /*04e0*/  FMUL R6, R6, R5 ;  /* 0x0000000506067220 */ /* 0x000fe40000400000 */
[----:B------:R-:W-:Y:S02]  /*04f0*/  FMUL R7, R7, R0 ;  /* 0x0000000007077220 */ /* 0x000fe40000400000 */
[----:B---3--:R-:W-:-:S02]  /*0500*/  FFMA R6, R6, R26, R21 ;  /* 0x0000001a06067223 */ /* 0x008fc40000000015 */
[----:B------:R-:W-:-:S03]  /*0510*/  FFMA R7, R7, R27, R20 ;  /* 0x0000001b07077223 */ /* 0x000fc60000000014 */
[C---:B------:R-:W-:Y:S02]  /*0520*/  FSETP.GEU.AND P1, PT, R6.reuse, RZ, PT ;  /* 0x000000ff0600720b */ /* 0x040fe40003f2e000 */
[C---:B------:R-:W-:Y:S02]  /*0530*/  FSETP.GEU.AND P2, PT, R7.reuse, RZ, PT ;  /* 0x000000ff0700720b */ /* 0x040fe40003f4e000 */
[----:B------:R-:W-:Y:S02]  /*0540*/  FSEL R6, R6, RZ, P1 ;  /* 0x000000ff06067208 */ /* 0x000fe40000800000 */
[----:B------:R-:W-:Y:S01]  /*0550*/  FSEL R7, R7, RZ, P2 ;  /* 0x000000ff07077208 */ /* 0x000fe20001000000 */
[----:B------:R-:W-:Y:S08]  /*0560*/  @P0 EXIT ;  /* 0x000000000000094d */ /* 0x000ff00003800000 */
[----:B------:R-:W-:Y:S01]  /*0570*/  STG.E.64 desc[UR4][R2.64], R6 ;  /* 0x0000000602007986 */ /* 0x000fe2000c101b04 */
[----:B------:R-:W-:Y:S05]  /*0580*/  EXIT ;  /* 0x000000000000794d */ /* 0x000fea0003800000 */
.L_x_0:
[----:B------:R-:W-:-:S00]  /*0590*/  BRA `(.L_x_0) ;  /* 0xfffffffc00fc7947 */ /* 0x000fc0000383ffff */
[----:B------:R-:W-:-:S00]  /*05a0*/  NOP ;  /* 0x0000000000007918 */ /* 0x000fc00000000000 */
        /* <DEDUP_REMOVED lines=13> */
.L_x_1:


//--------------------- .nv.global.init           --------------------------
	.section	.nv.global.init,"aw",@progbits
.nv.global.init:
	.type		_$_str,@object
	.size		_$_str,(_$_str_$_2 - _$_str)
_$_str:
        /*0000*/ 	.byte	0x5f, 0x5f, 0x43, 0x55, 0x44, 0x41, 0x5f, 0x46, 0x54, 0x5a, 0x00
	.type		_$_str_$_2,@object
	.size		_$_str_$_2,(.L_1 - _$_str_$_2)
_$_str_$_2:
        /*000b*/ 	.byte	0x5f, 0x5f, 0x43, 0x55, 0x44, 0x41, 0x5f, 0x50, 0x52, 0x45, 0x43, 0x5f, 0x53, 0x51, 0x52, 0x54
        /*001b*/ 	.byte	0x00
.L_1:


//--------------------- .nv.constant0.triton_poi_fused__native_batch_norm_legit_no_training_relu_0 --------------------------
	.section	.nv.constant0.triton_poi_fused__native_batch_norm_legit_no_training_relu_0,"a",@progbits
	.sectionflags	@""
	.align	4
.nv.constant0.triton_poi_fused__native_batch_norm_legit_no_training_relu_0:
	.zero		580
